//
// Generated by NVIDIA NVVM Compiler
//
// Compiler Build ID: CL-36424714
// Cuda compilation tools, release 13.0, V13.0.88
// Based on NVVM 20.0.0
//

.version 9.0
.target sm_100
.address_size 64

	// .globl	_Z15histogramKernelPKcjPjii
.extern .shared .align 16 .b8 s_hist[];

.visible .entry _Z15histogramKernelPKcjPjii(
	.param .u64 .ptr .align 1 _Z15histogramKernelPKcjPjii_param_0,
	.param .u32 _Z15histogramKernelPKcjPjii_param_1,
	.param .u64 .ptr .align 1 _Z15histogramKernelPKcjPjii_param_2,
	.param .u32 _Z15histogramKernelPKcjPjii_param_3,
	.param .u32 _Z15histogramKernelPKcjPjii_param_4
)
{
	.reg .pred 	%p<10>;
	.reg .b32 	%r<36>;
	.reg .b64 	%rd<9>;

	ld.param.u64 	%rd3, [_Z15histogramKernelPKcjPjii_param_0];
	ld.param.u32 	%r14, [_Z15histogramKernelPKcjPjii_param_1];
	ld.param.u64 	%rd4, [_Z15histogramKernelPKcjPjii_param_2];
	ld.param.u32 	%r15, [_Z15histogramKernelPKcjPjii_param_3];
	ld.param.u32 	%r16, [_Z15histogramKernelPKcjPjii_param_4];
	sub.s32 	%r1, %r16, %r15;
	mov.u32 	%r35, %tid.x;
	setp.gt.s32 	%p1, %r35, %r1;
	@%p1 bra 	$L__BB0_3;
	mov.u32 	%r3, %ntid.x;
	mov.u32 	%r33, %r35;
$L__BB0_2:
	shl.b32 	%r17, %r33, 2;
	mov.u32 	%r18, s_hist;
	add.s32 	%r19, %r18, %r17;
	mov.b32 	%r20, 0;
	st.shared.u32 	[%r19], %r20;
	add.s32 	%r33, %r33, %r3;
	setp.le.s32 	%p2, %r33, %r1;
	@%p2 bra 	$L__BB0_2;
$L__BB0_3:
	bar.sync 	0;
	mov.u32 	%r21, %ctaid.x;
	mov.u32 	%r6, %ntid.x;
	mad.lo.s32 	%r34, %r21, %r6, %r35;
	setp.ge.u32 	%p3, %r34, %r14;
	@%p3 bra 	$L__BB0_8;
	cvta.to.global.u64 	%rd1, %rd3;
	mov.u32 	%r22, %nctaid.x;
	mul.lo.s32 	%r8, %r6, %r22;
$L__BB0_5:
	cvt.s64.s32 	%rd5, %r34;
	add.s64 	%rd6, %rd1, %rd5;
	ld.global.u8 	%r10, [%rd6];
	setp.lt.s32 	%p4, %r10, %r15;
	setp.lt.s32 	%p5, %r16, %r10;
	or.pred  	%p6, %p4, %p5;
	@%p6 bra 	$L__BB0_7;
	sub.s32 	%r23, %r10, %r15;
	shl.b32 	%r24, %r23, 2;
	mov.u32 	%r25, s_hist;
	add.s32 	%r26, %r25, %r24;
	atom.shared.add.u32 	%r27, [%r26], 1;
$L__BB0_7:
	add.s32 	%r34, %r34, %r8;
	setp.lt.u32 	%p7, %r34, %r14;
	@%p7 bra 	$L__BB0_5;
$L__BB0_8:
	setp.gt.s32 	%p8, %r35, %r1;
	bar.sync 	0;
	@%p8 bra 	$L__BB0_11;
	cvta.to.global.u64 	%rd2, %rd4;
	mov.u32 	%r29, s_hist;
$L__BB0_10:
	mul.wide.s32 	%rd7, %r35, 4;
	add.s64 	%rd8, %rd2, %rd7;
	shl.b32 	%r28, %r35, 2;
	add.s32 	%r30, %r29, %r28;
	ld.shared.u32 	%r31, [%r30];
	atom.global.add.u32 	%r32, [%rd8], %r31;
	add.s32 	%r35, %r35, %r6;
	setp.le.s32 	%p9, %r35, %r1;
	@%p9 bra 	$L__BB0_10;
$L__BB0_11:
	ret;

}


// ===== COMPILED SASS (sm_100) =====

	.target	sm_100

	.elftype	@"ET_EXEC"


//--------------------- .note.nv.tkinfo           --------------------------
	.section	.note.nv.tkinfo,"",@"SHT_NOTE"
	.sectionflags	@"SHF_NOTE_NV_TKINFO"
	.tkinfo
        /*0018*/ 	.word	0x00000002
        /*0030*/ 	.string	""
        /*0030*/ 	.string	"ptxas"
        /*0030*/ 	.string	"Cuda compilation tools, release 13.0, V13.0.88"
        /*0030*/ 	.string	"Build cuda_13.0.r13.0/compiler.36424714_0"
        /*0030*/ 	.string	"-arch sm_100 -m 64 "



//--------------------- .note.nv.cuinfo           --------------------------
	.section	.note.nv.cuinfo,"",@"SHT_NOTE"
	.sectionflags	@"SHF_NOTE_NV_CUINFO"
        /*0018*/ 	.short	0x0002
        /*001a*/ 	.short	0x0064
        /*001c*/ 	.short	0x0082
	.zero		2


//--------------------- .nv.info                  --------------------------
	.section	.nv.info,"",@"SHT_CUDA_INFO"
	.align	4


	//----- nvinfo : EIATTR_REGCOUNT
	.align		4
        /*0000*/ 	.byte	0x04, 0x2f
        /*0002*/ 	.short	(.L_1 - .L_0)
	.align		4
.L_0:
        /*0004*/ 	.word	index@(_Z15histogramKernelPKcjPjii)
        /*0008*/ 	.word	0x0000000c


	//----- nvinfo : EIATTR_FRAME_SIZE
	.align		4
.L_1:
        /*000c*/ 	.byte	0x04, 0x11
        /*000e*/ 	.short	(.L_3 - .L_2)
	.align		4
.L_2:
        /*0010*/ 	.word	index@(_Z15histogramKernelPKcjPjii)
        /*0014*/ 	.word	0x00000000


	//----- nvinfo : EIATTR_MIN_STACK_SIZE
	.align		4
.L_3:
        /*0018*/ 	.byte	0x04, 0x12
        /*001a*/ 	.short	(.L_5 - .L_4)
	.align		4
.L_4:
        /*001c*/ 	.word	index@(_Z15histogramKernelPKcjPjii)
        /*0020*/ 	.word	0x00000000
.L_5:


//--------------------- .nv.compat                --------------------------
	.section	.nv.compat,"",@"SHT_CUDA_COMPAT_INFO"
	.align	4
        /*0000*/ 	.byte	0x02, 0x09, 0x00, 0x00, 0x02, 0x02, 0x01, 0x00, 0x02, 0x05, 0x05, 0x00, 0x03, 0x07, 0x01, 0x01
        /*0010*/ 	.byte	0x02, 0x03, 0x00, 0x00, 0x02, 0x06, 0x01, 0x00, 0x04, 0x0b, 0x08, 0x00, 0x09, 0x00, 0x00, 0x00
        /*0020*/ 	.byte	0x00, 0x00, 0x00, 0x00


//--------------------- .nv.info._Z15histogramKernelPKcjPjii --------------------------
	.section	.nv.info._Z15histogramKernelPKcjPjii,"",@"SHT_CUDA_INFO"
	.sectionflags	@""
	.align	4


	//----- nvinfo : EIATTR_CUDA_API_VERSION
	.align		4
        /*0000*/ 	.byte	0x04, 0x37
        /*0002*/ 	.short	(.L_7 - .L_6)
.L_6:
        /*0004*/ 	.word	0x00000082


	//----- nvinfo : EIATTR_KPARAM_INFO
	.align		4
.L_7:
        /*0008*/ 	.byte	0x04, 0x17
        /*000a*/ 	.short	(.L_9 - .L_8)
.L_8:
        /*000c*/ 	.word	0x00000000
        /*0010*/ 	.short	0x0004
        /*0012*/ 	.short	0x001c
        /*0014*/ 	.byte	0x00, 0xf0, 0x11, 0x00


	//----- nvinfo : EIATTR_KPARAM_INFO
	.align		4
.L_9:
        /*0018*/ 	.byte	0x04, 0x17
        /*001a*/ 	.short	(.L_11 - .L_10)
.L_10:
        /*001c*/ 	.word	0x00000000
        /*0020*/ 	.short	0x0003
        /*0022*/ 	.short	0x0018
        /*0024*/ 	.byte	0x00, 0xf0, 0x11, 0x00


	//----- nvinfo : EIATTR_KPARAM_INFO
	.align		4
.L_11:
        /*0028*/ 	.byte	0x04, 0x17
        /*002a*/ 	.short	(.L_13 - .L_12)
.L_12:
        /*002c*/ 	.word	0x00000000
        /*0030*/ 	.short	0x0002
        /*0032*/ 	.short	0x0010
        /*0034*/ 	.byte	0x00, 0xf5, 0x21, 0x00


	//----- nvinfo : EIATTR_KPARAM_INFO
	.align		4
.L_13:
        /*0038*/ 	.byte	0x04, 0x17
        /*003a*/ 	.short	(.L_15 - .L_14)
.L_14:
        /*003c*/ 	.word	0x00000000
        /*0040*/ 	.short	0x0001
        /*0042*/ 	.short	0x0008
        /*0044*/ 	.byte	0x00, 0xf0, 0x11, 0x00


	//----- nvinfo : EIATTR_KPARAM_INFO
	.align		4
.L_15:
        /*0048*/ 	.byte	0x04, 0x17
        /*004a*/ 	.short	(.L_17 - .L_16)
.L_16:
        /*004c*/ 	.word	0x00000000
        /*0050*/ 	.short	0x0000
        /*0052*/ 	.short	0x0000
        /*0054*/ 	.byte	0x00, 0xf5, 0x21, 0x00


	//----- nvinfo : EIATTR_SPARSE_MMA_MASK
	.align		4
.L_17:
        /*0058*/ 	.byte	0x03, 0x50
        /*005a*/ 	.short	0x0000


	//----- nvinfo : EIATTR_MAXREG_COUNT
	.align		4
        /*005c*/ 	.byte	0x03, 0x1b
        /*005e*/ 	.short	0x00ff


	//----- nvinfo : EIATTR_NUM_BARRIERS
	.align		4
        /*0060*/ 	.byte	0x02, 0x4c
        /*0062*/ 	.byte	0x01
	.zero		1


	//----- nvinfo : EIATTR_MERCURY_ISA_VERSION
	.align		4
        /*0064*/ 	.byte	0x03, 0x5f
        /*0066*/ 	.short	0x0101


	//----- nvinfo : EIATTR_VRC_CTA_INIT_COUNT
	.align		4
        /*0068*/ 	.byte	0x02, 0x4a
	.zero		1
	.zero		1


	//----- nvinfo : EIATTR_EXIT_INSTR_OFFSETS
	.align		4
        /*006c*/ 	.byte	0x04, 0x1c
        /*006e*/ 	.short	(.L_19 - .L_18)


	//   ....[0]....
.L_18:
        /*0070*/ 	.word	0x00000340


	//   ....[1]....
        /*0074*/ 	.word	0x00000400


	//----- nvinfo : EIATTR_CRS_STACK_SIZE
	.align		4
.L_19:
        /*0078*/ 	.byte	0x04, 0x1e
        /*007a*/ 	.short	(.L_21 - .L_20)
.L_20:
        /*007c*/ 	.word	0x00000000


	//----- nvinfo : EIATTR_CBANK_PARAM_SIZE
	.align		4
.L_21:
        /*0080*/ 	.byte	0x03, 0x19
        /*0082*/ 	.short	0x0020


	//----- nvinfo : EIATTR_PARAM_CBANK
	.align		4
        /*0084*/ 	.byte	0x04, 0x0a
        /*0086*/ 	.short	(.L_23 - .L_22)
	.align		4
.L_22:
        /*0088*/ 	.word	index@(.nv.constant0._Z15histogramKernelPKcjPjii)
        /*008c*/ 	.short	0x0380
        /*008e*/ 	.short	0x0020


	//----- nvinfo : EIATTR_SW_WAR
	.align		4
.L_23:
        /*0090*/ 	.byte	0x04, 0x36
        /*0092*/ 	.short	(.L_25 - .L_24)
.L_24:
        /*0094*/ 	.word	0x00000008
.L_25:


//--------------------- .nv.callgraph             --------------------------
	.section	.nv.callgraph,"",@"SHT_CUDA_CALLGRAPH"
	.align	4
	.sectionentsize	8
	.align		4
        /*0000*/ 	.word	0x00000000
	.align		4
        /*0004*/ 	.word	0xffffffff
	.align		4
        /*0008*/ 	.word	0x00000000
	.align		4
        /*000c*/ 	.word	0xfffffffe
	.align		4
        /*0010*/ 	.word	0x00000000
	.align		4
        /*0014*/ 	.word	0xfffffffd
	.align		4
        /*0018*/ 	.word	0x00000000
	.align		4
        /*001c*/ 	.word	0xfffffffc


//--------------------- .text._Z15histogramKernelPKcjPjii --------------------------
	.section	.text._Z15histogramKernelPKcjPjii,"ax",@progbits
	.align	128
        .global         _Z15histogramKernelPKcjPjii
        .type           _Z15histogramKernelPKcjPjii,@function
        .size           _Z15histogramKernelPKcjPjii,(.L_x_10 - _Z15histogramKernelPKcjPjii)
        .other          _Z15histogramKernelPKcjPjii,@"STO_CUDA_ENTRY STV_DEFAULT"
_Z15histogramKernelPKcjPjii:
.text._Z15histogramKernelPKcjPjii:
[----:B------:R-:W-:Y:S01]  /*0000*/  LDC R1, c[0x0][0x37c] ;  /* 0x0000df00ff017b82 */ /* 0x000fe20000000800 */
[----:B------:R-:W0:Y:S01]  /*0010*/  S2R R7, SR_TID.X ;  /* 0x0000000000077919 */ /* 0x000e220000002100 */
[----:B------:R-:W1:Y:S01]  /*0020*/  LDCU.64 UR4, c[0x0][0x398] ;  /* 0x00007300ff0477ac */ /* 0x000e620008000a00 */
[----:B------:R-:W-:Y:S01]  /*0030*/  BSSY.RECONVERGENT B0, `(.L_x_0) ;  /* 0x000000e000007945 */ /* 0x000fe20003800200 */
[----:B-1----:R-:W-:-:S06]  /*0040*/  UIADD3 UR4, UPT, UPT, UR5, -UR4, URZ ;  /* 0x8000000405047290 */ /* 0x002fcc000fffe0ff */
[----:B0-----:R-:W-:-:S13]  /*0050*/  ISETP.GT.AND P0, PT, R7, UR4, PT ;  /* 0x0000000407007c0c */ /* 0x001fda000bf04270 */
[----:B------:R-:W-:Y:S05]  /*0060*/  @P0 BRA `(.L_x_1) ;  /* 0x0000000000280947 */ /* 0x000fea0003800000 */
[----:B------:R-:W0:Y:S01]  /*0070*/  S2R R3, SR_CgaCtaId ;  /* 0x0000000000037919 */ /* 0x000e220000008800 */
[----:B------:R-:W1:Y:S01]  /*0080*/  LDC R5, c[0x0][0x360] ;  /* 0x0000d800ff057b82 */ /* 0x000e620000000800 */
[----:B------:R-:W-:Y:S01]  /*0090*/  MOV R2, 0x400 ;  /* 0x0000040000027802 */ /* 0x000fe20000000f00 */
[----:B------:R-:W-:-:S03]  /*00a0*/  IMAD.MOV.U32 R0, RZ, RZ, R7 ;  /* 0x000000ffff007224 */ /* 0x000fc600078e0007 */
[----:B0-----:R-:W-:-:S07]  /*00b0*/  LEA R3, R3, R2, 0x18 ;  /* 0x0000000203037211 */ /* 0x001fce00078ec0ff */
.L_x_2:
[----:B------:R-:W-:Y:S02]  /*00c0*/  IMAD R2, R0, 0x4, R3 ;  /* 0x0000000400027824 */ /* 0x000fe400078e0203 */
[----:B-1----:R-:W-:-:S03]  /*00d0*/  IMAD.IADD R0, R5, 0x1, R0 ;  /* 0x0000000105007824 */ /* 0x002fc600078e0200 */
[----:B------:R0:W-:Y:S02]  /*00e0*/  STS [R2], RZ ;  /* 0x000000ff02007388 */ /* 0x0001e40000000800 */
[----:B------:R-:W-:-:S13]  /*00f0*/  ISETP.GT.AND P0, PT, R0, UR4, PT ;  /* 0x0000000400007c0c */ /* 0x000fda000bf04270 */
[----:B0-----:R-:W-:Y:S05]  /*0100*/  @!P0 BRA `(.L_x_2) ;  /* 0xfffffffc00ec8947 */ /* 0x001fea000383ffff */
.L_x_1:
[----:B------:R-:W-:Y:S05]  /*0110*/  BSYNC.RECONVERGENT B0 ;  /* 0x0000000000007941 */ /* 0x000fea0003800200 */
.L_x_0:
[----:B------:R-:W0:Y:S01]  /*0120*/  S2UR UR5, SR_CTAID.X ;  /* 0x00000000000579c3 */ /* 0x000e220000002500 */
[----:B------:R-:W1:Y:S01]  /*0130*/  LDCU UR6, c[0x0][0x388] ;  /* 0x00007100ff0677ac */ /* 0x000e620008000800 */
[----:B------:R-:W-:Y:S01]  /*0140*/  BSSY.RECONVERGENT B0, `(.L_x_3) ;  /* 0x000001d000007945 */ /* 0x000fe20003800200 */
[----:B------:R-:W2:Y:S05]  /*0150*/  LDCU.64 UR8, c[0x0][0x358] ;  /* 0x00006b00ff0877ac */ /* 0x000eaa0008000a00 */
[----:B------:R-:W0:Y:S01]  /*0160*/  LDC R6, c[0x0][0x360] ;  /* 0x0000d800ff067b82 */ /* 0x000e220000000800 */
[----:B------:R-:W3:Y:S01]  /*0170*/  LDCU UR7, c[0x0][0x388] ;  /* 0x00007100ff0777ac */ /* 0x000ee20008000800 */
[----:B------:R-:W4:Y:S01]  /*0180*/  LDCU.64 UR10, c[0x0][0x380] ;  /* 0x00007000ff0a77ac */ /* 0x000f220008000a00 */
[----:B0-----:R-:W-:-:S05]  /*0190*/  IMAD R0, R6, UR5, R7 ;  /* 0x0000000506007c24 */ /* 0x001fca000f8e0207 */
[----:B------:R-:W-:Y:S01]  /*01a0*/  BAR.SYNC.DEFER_BLOCKING 0x0 ;  /* 0x0000000000007b1d */ /* 0x000fe20000010000 */
[----:B-1----:R-:W-:-:S13]  /*01b0*/  ISETP.GE.U32.AND P0, PT, R0, UR6, PT ;  /* 0x0000000600007c0c */ /* 0x002fda000bf06070 */
[----:B--234-:R-:W-:Y:S05]  /*01c0*/  @P0 BRA `(.L_x_4) ;  /* 0x0000000000500947 */ /* 0x01cfea0003800000 */
[----:B------:R-:W0:Y:S01]  /*01d0*/  LDC.64 R8, c[0x0][0x398] ;  /* 0x0000e600ff087b82 */ /* 0x000e220000000a00 */
[----:B------:R-:W1:Y:S02]  /*01e0*/  LDCU UR5, c[0x0][0x370] ;  /* 0x00006e00ff0577ac */ /* 0x000e640008000800 */
[----:B-1----:R-:W-:-:S07]  /*01f0*/  IMAD R5, R6, UR5, RZ ;  /* 0x0000000506057c24 */ /* 0x002fce000f8e02ff */
.L_x_7:
[----:B0-----:R-:W-:-:S04]  /*0200*/  IADD3 R2, P0, PT, R0, UR10, RZ ;  /* 0x0000000a00027c10 */ /* 0x001fc8000ff1e0ff */
[----:B------:R-:W-:-:S06]  /*0210*/  LEA.HI.X.SX32 R3, R0, UR11, 0x1, P0 ;  /* 0x0000000b00037c11 */ /* 0x000fcc00080f0eff */
[----:B------:R-:W0:Y:S01]  /*0220*/  LDG.E.U8 R3, desc[UR8][R2.64] ;  /* 0x0000000802037981 */ /* 0x000e22000c1e1100 */
[----:B------:R-:W-:Y:S01]  /*0230*/  IMAD.IADD R0, R5, 0x1, R0 ;  /* 0x0000000105007824 */ /* 0x000fe200078e0200 */
[----:B------:R-:W-:Y:S04]  /*0240*/  BSSY.RECONVERGENT B1, `(.L_x_5) ;  /* 0x000000b000017945 */ /* 0x000fe80003800200 */
[----:B------:R-:W-:Y:S02]  /*0250*/  ISETP.GE.U32.AND P1, PT, R0, UR7, PT ;  /* 0x0000000700007c0c */ /* 0x000fe4000bf26070 */
[----:B0-----:R-:W-:-:S04]  /*0260*/  ISETP.GT.AND P0, PT, R3, R9, PT ;  /* 0x000000090300720c */ /* 0x001fc80003f04270 */
[----:B------:R-:W-:-:S13]  /*0270*/  ISETP.LT.OR P0, PT, R3, R8, P0 ;  /* 0x000000080300720c */ /* 0x000fda0000701670 */
[----:B------:R-:W-:Y:S05]  /*0280*/  @P0 BRA `(.L_x_6) ;  /* 0x0000000000180947 */ /* 0x000fea0003800000 */
[----:B------:R-:W0:Y:S01]  /*0290*/  S2UR UR6, SR_CgaCtaId ;  /* 0x00000000000679c3 */ /* 0x000e220000008800 */
[----:B------:R-:W-:Y:S01]  /*02a0*/  UMOV UR5, 0x400 ;  /* 0x0000040000057882 */ /* 0x000fe20000000000 */
[----:B------:R-:W-:Y:S01]  /*02b0*/  IMAD.IADD R2, R3, 0x1, -R8 ;  /* 0x0000000103027824 */ /* 0x000fe200078e0a08 */
[----:B0-----:R-:W-:-:S06]  /*02c0*/  ULEA UR5, UR6, UR5, 0x18 ;  /* 0x0000000506057291 */ /* 0x001fcc000f8ec0ff */
[----:B------:R-:W-:-:S05]  /*02d0*/  LEA R2, R2, UR5, 0x2 ;  /* 0x0000000502027c11 */ /* 0x000fca000f8e10ff */
[----:B------:R0:W-:Y:S02]  /*02e0*/  ATOMS.POPC.INC.32 RZ, [R2+URZ] ;  /* 0x0000000002ff7f8c */ /* 0x0001e4000d8000ff */
.L_x_6:
[----:B------:R-:W-:Y:S05]  /*02f0*/  BSYNC.RECONVERGENT B1 ;  /* 0x0000000000017941 */ /* 0x000fea0003800200 */
.L_x_5:
[----:B------:R-:W-:Y:S05]  /*0300*/  @!P1 BRA `(.L_x_7) ;  /* 0xfffffffc00bc9947 */ /* 0x000fea000383ffff */
.L_x_4:
[----:B------:R-:W-:Y:S05]  /*0310*/  BSYNC.RECONVERGENT B0 ;  /* 0x0000000000007941 */ /* 0x000fea0003800200 */
.L_x_3:
[----:B------:R-:W-:Y:S01]  /*0320*/  BAR.SYNC.DEFER_BLOCKING 0x0 ;  /* 0x0000000000007b1d */ /* 0x000fe20000010000 */
[----:B------:R-:W-:-:S13]  /*0330*/  ISETP.GT.AND P0, PT, R7, UR4, PT ;  /* 0x0000000407007c0c */ /* 0x000fda000bf04270 */
[----:B------:R-:W-:Y:S05]  /*0340*/  @P0 EXIT ;  /* 0x000000000000094d */ /* 0x000fea0003800000 */
[----:B------:R-:W1:Y:S01]  /*0350*/  S2UR UR6, SR_CgaCtaId ;  /* 0x00000000000679c3 */ /* 0x000e620000008800 */
[----:B------:R-:W-:-:S07]  /*0360*/  UMOV UR5, 0x400 ;  /* 0x0000040000057882 */ /* 0x000fce0000000000 */
[----:B------:R-:W2:Y:S01]  /*0370*/  LDC.64 R4, c[0x0][0x390] ;  /* 0x0000e400ff047b82 */ /* 0x000ea20000000a00 */
[----:B-1----:R-:W-:-:S12]  /*0380*/  ULEA UR5, UR6, UR5, 0x18 ;  /* 0x0000000506057291 */ /* 0x002fd8000f8ec0ff */
.L_x_8:
[C---:B------:R-:W-:Y:S01]  /*0390*/  LEA R0, R7.reuse, UR5, 0x2 ;  /* 0x0000000507007c11 */ /* 0x040fe2000f8e10ff */
[----:B012---:R-:W-:-:S04]  /*03a0*/  IMAD.WIDE R2, R7, 0x4, R4 ;  /* 0x0000000407027825 */ /* 0x007fc800078e0204 */
[----:B------:R-:W0:Y:S01]  /*03b0*/  LDS R9, [R0] ;  /* 0x0000000000097984 */ /* 0x000e220000000800 */
[----:B------:R-:W-:-:S05]  /*03c0*/  IMAD.IADD R7, R6, 0x1, R7 ;  /* 0x0000000106077824 */ /* 0x000fca00078e0207 */
[----:B------:R-:W-:Y:S01]  /*03d0*/  ISETP.GT.AND P0, PT, R7, UR4, PT ;  /* 0x0000000407007c0c */ /* 0x000fe2000bf04270 */
[----:B0-----:R1:W-:-:S12]  /*03e0*/  REDG.E.ADD.STRONG.GPU desc[UR8][R2.64], R9 ;  /* 0x000000090200798e */ /* 0x0013d8000c12e108 */
[----:B------:R-:W-:Y:S05]  /*03f0*/  @!P0 BRA `(.L_x_8) ;  /* 0xfffffffc00e48947 */ /* 0x000fea000383ffff */
[----:B------:R-:W-:Y:S05]  /*0400*/  EXIT ;  /* 0x000000000000794d */ /* 0x000fea0003800000 */
.L_x_9:
[----:B------:R-:W-:-:S00]  /*0410*/  BRA `(.L_x_9) ;  /* 0xfffffffc00fc7947 */ /* 0x000fc0000383ffff */
[----:B------:R-:W-:-:S00]  /*0420*/  NOP ;  /* 0x0000000000007918 */ /* 0x000fc00000000000 */
        /* <DEDUP_REMOVED lines=13> */
.L_x_10:


//--------------------- .nv.shared._Z15histogramKernelPKcjPjii --------------------------
	.section	.nv.shared._Z15histogramKernelPKcjPjii,"aw",@nobits
	.sectionflags	@""
	.align	16
	.zero		1024


//--------------------- .nv.shared.reserved.0     --------------------------
	.section	.nv.shared.reserved.0,"aw",@nobits
	.weak		__nv_reservedSMEM_offset_0_alias
	.size		__nv_reservedSMEM_offset_0_alias, 0, 64
	.other		__nv_reservedSMEM_offset_0_alias,@"STO_CUDA_RESERVED_SHARED STV_DEFAULT"
__nv_reservedSMEM_offset_0_alias:
	.zero		0
	.zero		64


//--------------------- .nv.constant0._Z15histogramKernelPKcjPjii --------------------------
	.section	.nv.constant0._Z15histogramKernelPKcjPjii,"a",@progbits
	.sectionflags	@""
	.align	4
.nv.constant0._Z15histogramKernelPKcjPjii:
	.zero		928


//--------------------- SYMBOLS --------------------------

	.type		.nv.reservedSmem.offset0,@object
	.size		.nv.reservedSmem.offset0,0x4
	.type		.nv.reservedSmem.cap,@object
	.size		.nv.reservedSmem.cap,0x4
